//
// Generated by NVIDIA NVVM Compiler
//
// Compiler Build ID: CL-36424714
// Cuda compilation tools, release 13.0, V13.0.88
// Based on NVVM 20.0.0
//

.version 9.0
.target sm_100
.address_size 64

	// .globl	_Z6kernelv
.extern .func  (.param .b32 func_retval0) vprintf
(
	.param .b64 vprintf_param_0,
	.param .b64 vprintf_param_1
)
;
.global .align 1 .b8 $str[50] = {73, 32, 97, 109, 32, 102, 114, 111, 109, 32, 37, 100, 32, 98, 108, 111, 99, 107, 44, 32, 37, 100, 32, 116, 104, 114, 101, 97, 100, 32, 40, 103, 108, 111, 98, 97, 108, 32, 105, 110, 100, 101, 120, 58, 32, 37, 100, 41, 10};

.visible .entry _Z6kernelv()
{
	.local .align 8 .b8 	__local_depot0[16];
	.reg .b64 	%SP;
	.reg .b64 	%SPL;
	.reg .b32 	%r<7>;
	.reg .b64 	%rd<5>;

	mov.u64 	%SPL, __local_depot0;
	cvta.local.u64 	%SP, %SPL;
	add.u64 	%rd1, %SP, 0;
	add.u64 	%rd2, %SPL, 0;
	mov.u32 	%r1, %ctaid.x;
	mov.u32 	%r2, %tid.x;
	mov.u32 	%r3, %ntid.x;
	mad.lo.s32 	%r4, %r1, %r3, %r2;
	st.local.v2.u32 	[%rd2], {%r1, %r2};
	st.local.u32 	[%rd2+8], %r4;
	mov.u64 	%rd3, $str;
	cvta.global.u64 	%rd4, %rd3;
	{ // callseq 0, 0
	.param .b64 param0;
	st.param.b64 	[param0], %rd4;
	.param .b64 param1;
	st.param.b64 	[param1], %rd1;
	.param .b32 retval0;
	call.uni (retval0), 
	vprintf, 
	(
	param0, 
	param1
	);
	ld.param.b32 	%r5, [retval0];
	} // callseq 0
	ret;

}


// ===== COMPILED SASS (sm_100) =====

	.target	sm_100

	.elftype	@"ET_EXEC"


//--------------------- .note.nv.tkinfo           --------------------------
	.section	.note.nv.tkinfo,"",@"SHT_NOTE"
	.sectionflags	@"SHF_NOTE_NV_TKINFO"
	.tkinfo
        /*0018*/ 	.word	0x00000002
        /*0030*/ 	.string	""
        /*0030*/ 	.string	"ptxas"
        /*0030*/ 	.string	"Cuda compilation tools, release 13.0, V13.0.88"
        /*0030*/ 	.string	"Build cuda_13.0.r13.0/compiler.36424714_0"
        /*0030*/ 	.string	"-arch sm_100 -m 64 "



//--------------------- .note.nv.cuinfo           --------------------------
	.section	.note.nv.cuinfo,"",@"SHT_NOTE"
	.sectionflags	@"SHF_NOTE_NV_CUINFO"
        /*0018*/ 	.short	0x0002
        /*001a*/ 	.short	0x0064
        /*001c*/ 	.short	0x0082
	.zero		2


//--------------------- .nv.info                  --------------------------
	.section	.nv.info,"",@"SHT_CUDA_INFO"
	.align	4


	//----- nvinfo : EIATTR_REGCOUNT
	.align		4
        /*0000*/ 	.byte	0x04, 0x2f
        /*0002*/ 	.short	(.L_2 - .L_1)
	.align		4
.L_1:
        /*0004*/ 	.word	index@(_Z6kernelv)
        /*0008*/ 	.word	0x00000018


	//----- nvinfo : EIATTR_FRAME_SIZE
	.align		4
.L_2:
        /*000c*/ 	.byte	0x04, 0x11
        /*000e*/ 	.short	(.L_4 - .L_3)
	.align		4
.L_3:
        /*0010*/ 	.word	index@(_Z6kernelv)
        /*0014*/ 	.word	0x00000010


	//----- nvinfo : EIATTR_MIN_STACK_SIZE
	.align		4
.L_4:
        /*0018*/ 	.byte	0x04, 0x12
        /*001a*/ 	.short	(.L_6 - .L_5)
	.align		4
.L_5:
        /*001c*/ 	.word	index@(_Z6kernelv)
        /*0020*/ 	.word	0x00000010
.L_6:


//--------------------- .nv.compat                --------------------------
	.section	.nv.compat,"",@"SHT_CUDA_COMPAT_INFO"
	.align	4
        /*0000*/ 	.byte	0x02, 0x09, 0x00, 0x00, 0x02, 0x02, 0x01, 0x00, 0x02, 0x05, 0x05, 0x00, 0x03, 0x07, 0x01, 0x01
        /*0010*/ 	.byte	0x02, 0x03, 0x00, 0x00, 0x02, 0x06, 0x01, 0x00, 0x04, 0x0b, 0x08, 0x00, 0x09, 0x00, 0x00, 0x00
        /*0020*/ 	.byte	0x00, 0x00, 0x00, 0x00


//--------------------- .nv.info._Z6kernelv       --------------------------
	.section	.nv.info._Z6kernelv,"",@"SHT_CUDA_INFO"
	.sectionflags	@""
	.align	4


	//----- nvinfo : EIATTR_CUDA_API_VERSION
	.align		4
        /*0000*/ 	.byte	0x04, 0x37
        /*0002*/ 	.short	(.L_8 - .L_7)
.L_7:
        /*0004*/ 	.word	0x00000082


	//----- nvinfo : EIATTR_SPARSE_MMA_MASK
	.align		4
.L_8:
        /*0008*/ 	.byte	0x03, 0x50
        /*000a*/ 	.short	0x0000


	//----- nvinfo : EIATTR_MAXREG_COUNT
	.align		4
        /*000c*/ 	.byte	0x03, 0x1b
        /*000e*/ 	.short	0x00ff


	//----- nvinfo : EIATTR_EXTERNS
	.align		4
        /*0010*/ 	.byte	0x04, 0x0f
        /*0012*/ 	.short	(.L_10 - .L_9)


	//   ....[0]....
	.align		4
.L_9:
        /*0014*/ 	.word	index@(vprintf)


	//----- nvinfo : EIATTR_MERCURY_ISA_VERSION
	.align		4
.L_10:
        /*0018*/ 	.byte	0x03, 0x5f
        /*001a*/ 	.short	0x0101


	//----- nvinfo : EIATTR_VRC_CTA_INIT_COUNT
	.align		4
        /*001c*/ 	.byte	0x02, 0x4a
	.zero		1
	.zero		1


	//----- nvinfo : EIATTR_SYSCALL_OFFSETS
	.align		4
        /*0020*/ 	.byte	0x04, 0x46
        /*0022*/ 	.short	(.L_12 - .L_11)


	//   ....[0]....
.L_11:
        /*0024*/ 	.word	0x00000120


	//----- nvinfo : EIATTR_EXIT_INSTR_OFFSETS
	.align		4
.L_12:
        /*0028*/ 	.byte	0x04, 0x1c
        /*002a*/ 	.short	(.L_14 - .L_13)


	//   ....[0]....
.L_13:
        /*002c*/ 	.word	0x00000130


	//----- nvinfo : EIATTR_SW_WAR
	.align		4
.L_14:
        /*0030*/ 	.byte	0x04, 0x36
        /*0032*/ 	.short	(.L_16 - .L_15)
.L_15:
        /*0034*/ 	.word	0x00000008
.L_16:


//--------------------- .nv.callgraph             --------------------------
	.section	.nv.callgraph,"",@"SHT_CUDA_CALLGRAPH"
	.align	4
	.sectionentsize	8
	.align		4
        /*0000*/ 	.word	0x00000000
	.align		4
        /*0004*/ 	.word	0xffffffff
	.align		4
        /*0008*/ 	.word	index@(_Z6kernelv)
	.align		4
        /*000c*/ 	.word	index@(vprintf)
	.align		4
        /*0010*/ 	.word	0x00000000
	.align		4
        /*0014*/ 	.word	0xfffffffe
	.align		4
        /*0018*/ 	.word	0x00000000
	.align		4
        /*001c*/ 	.word	0xfffffffd
	.align		4
        /*0020*/ 	.word	0x00000000
	.align		4
        /*0024*/ 	.word	0xfffffffc


//--------------------- .nv.constant4             --------------------------
	.section	.nv.constant4,"a",@progbits
	.align	8
	.align		8
.nv.constant4:
        /*0000*/ 	.dword	vprintf
	.align		8
        /*0008*/ 	.dword	$str


//--------------------- .text._Z6kernelv          --------------------------
	.section	.text._Z6kernelv,"ax",@progbits
	.align	128
        .global         _Z6kernelv
        .type           _Z6kernelv,@function
        .size           _Z6kernelv,(.L_x_2 - _Z6kernelv)
        .other          _Z6kernelv,@"STO_CUDA_ENTRY STV_DEFAULT"
_Z6kernelv:
.text._Z6kernelv:
[----:B------:R-:W0:Y:S01]  /*0000*/  LDC R1, c[0x0][0x37c] ;  /* 0x0000df00ff017b82 */ /* 0x000e220000000800 */
[----:B------:R-:W1:Y:S01]  /*0010*/  S2R R8, SR_CTAID.X ;  /* 0x0000000000087919 */ /* 0x000e620000002500 */
[----:B------:R-:W2:Y:S01]  /*0020*/  LDCU UR5, c[0x0][0x2fc] ;  /* 0x00005f80ff0577ac */ /* 0x000ea20008000800 */
[----:B------:R-:W-:Y:S01]  /*0030*/  MOV R2, 0x0 ;  /* 0x0000000000027802 */ /* 0x000fe20000000f00 */
[----:B0-----:R-:W-:Y:S01]  /*0040*/  VIADD R1, R1, 0xfffffff0 ;  /* 0xfffffff001017836 */ /* 0x001fe20000000000 */
[----:B------:R-:W1:Y:S01]  /*0050*/  S2R R9, SR_TID.X ;  /* 0x0000000000097919 */ /* 0x000e620000002100 */
[----:B------:R-:W1:Y:S03]  /*0060*/  LDCU UR6, c[0x0][0x360] ;  /* 0x00006c00ff0677ac */ /* 0x000e660008000800 */
[----:B------:R-:W0:Y:S01]  /*0070*/  LDC.64 R2, c[0x4][R2] ;  /* 0x0100000002027b82 */ /* 0x000e220000000a00 */
[----:B------:R-:W3:Y:S02]  /*0080*/  LDCU UR4, c[0x0][0x2f8] ;  /* 0x00005f00ff0477ac */ /* 0x000ee40008000800 */
[----:B---3--:R-:W-:-:S05]  /*0090*/  IADD3 R6, P0, PT, R1, UR4, RZ ;  /* 0x0000000401067c10 */ /* 0x008fca000ff1e0ff */
[----:B--2---:R-:W-:Y:S02]  /*00a0*/  IMAD.X R7, RZ, RZ, UR5, P0 ;  /* 0x00000005ff077e24 */ /* 0x004fe400080e06ff */
[----:B-1----:R-:W-:Y:S01]  /*00b0*/  IMAD R0, R8, UR6, R9 ;  /* 0x0000000608007c24 */ /* 0x002fe2000f8e0209 */
[----:B------:R1:W-:Y:S01]  /*00c0*/  STL.64 [R1], R8 ;  /* 0x0000000801007387 */ /* 0x0003e20000100a00 */
[----:B------:R-:W2:Y:S03]  /*00d0*/  LDCU.64 UR6, c[0x4][0x8] ;  /* 0x01000100ff0677ac */ /* 0x000ea60008000a00 */
[----:B------:R1:W-:Y:S01]  /*00e0*/  STL [R1+0x8], R0 ;  /* 0x0000080001007387 */ /* 0x0003e20000100800 */
[----:B--2---:R-:W-:Y:S01]  /*00f0*/  IMAD.U32 R4, RZ, RZ, UR6 ;  /* 0x00000006ff047e24 */ /* 0x004fe2000f8e00ff */
[----:B01----:R-:W-:-:S07]  /*0100*/  MOV R5, UR7 ;  /* 0x0000000700057c02 */ /* 0x003fce0008000f00 */
[----:B------:R-:W-:-:S07]  /*0110*/  LEPC R20, `(.L_x_0) ;  /* 0x000000001014794e */ /* 0x000fce0000000000 */
[----:B------:R-:W-:Y:S05]  /*0120*/  CALL.ABS.NOINC R2 ;  /* 0x0000000002007343 */ /* 0x000fea0003c00000 */
.L_x_0:
[----:B------:R-:W-:Y:S05]  /*0130*/  EXIT ;  /* 0x000000000000794d */ /* 0x000fea0003800000 */
.L_x_1:
[----:B------:R-:W-:-:S00]  /*0140*/  BRA `(.L_x_1) ;  /* 0xfffffffc00fc7947 */ /* 0x000fc0000383ffff */
[----:B------:R-:W-:-:S00]  /*0150*/  NOP ;  /* 0x0000000000007918 */ /* 0x000fc00000000000 */
        /* <DEDUP_REMOVED lines=10> */
.L_x_2:


//--------------------- .nv.global.init           --------------------------
	.section	.nv.global.init,"aw",@progbits
.nv.global.init:
	.type		$str,@object
	.size		$str,(.L_0 - $str)
$str:
        /*0000*/ 	.byte	0x49, 0x20, 0x61, 0x6d, 0x20, 0x66, 0x72, 0x6f, 0x6d, 0x20, 0x25, 0x64, 0x20, 0x62, 0x6c, 0x6f
        /*0010*/ 	.byte	0x63, 0x6b, 0x2c, 0x20, 0x25, 0x64, 0x20, 0x74, 0x68, 0x72, 0x65, 0x61, 0x64, 0x20, 0x28, 0x67
        /*0020*/ 	.byte	0x6c, 0x6f, 0x62, 0x61, 0x6c, 0x20, 0x69, 0x6e, 0x64, 0x65, 0x78, 0x3a, 0x20, 0x25, 0x64, 0x29
        /*0030*/ 	.byte	0x0a, 0x00
.L_0:


//--------------------- .nv.shared.reserved.0     --------------------------
	.section	.nv.shared.reserved.0,"aw",@nobits
	.weak		__nv_reservedSMEM_offset_0_alias
	.size		__nv_reservedSMEM_offset_0_alias, 0, 64
	.other		__nv_reservedSMEM_offset_0_alias,@"STO_CUDA_RESERVED_SHARED STV_DEFAULT"
__nv_reservedSMEM_offset_0_alias:
	.zero		0
	.zero		64


//--------------------- .nv.constant0._Z6kernelv  --------------------------
	.section	.nv.constant0._Z6kernelv,"a",@progbits
	.sectionflags	@""
	.align	4
.nv.constant0._Z6kernelv:
	.zero		896


//--------------------- SYMBOLS --------------------------

	.type		.nv.reservedSmem.offset0,@object
	.size		.nv.reservedSmem.offset0,0x4
	.type		vprintf,@function
